//
// Generated by NVIDIA NVVM Compiler
//
// Compiler Build ID: CL-36424714
// Cuda compilation tools, release 13.0, V13.0.88
// Based on NVVM 20.0.0
//

.version 9.0
.target sm_100
.address_size 64

	// .globl	default_function_kernel

.visible .entry default_function_kernel(
	.param .u64 .ptr .align 1 default_function_kernel_param_0,
	.param .u64 .ptr .align 1 default_function_kernel_param_1
)
.maxntid 28
{
	.reg .pred 	%p<2>;
	.reg .b32 	%r<3>;
	.reg .b32 	%f<5>;
	.reg .b64 	%rd<9>;

	ld.param.u64 	%rd1, [default_function_kernel_param_0];
	ld.param.u64 	%rd2, [default_function_kernel_param_1];
	mov.u32 	%r1, %tid.x;
	add.s32 	%r2, %r1, -9;
	setp.gt.u32 	%p1, %r2, 3;
	mov.f32 	%f4, 0f00000000;
	@%p1 bra 	$L__BB0_2;
	cvta.to.global.u64 	%rd3, %rd2;
	mul.wide.u32 	%rd4, %r2, 4;
	add.s64 	%rd5, %rd3, %rd4;
	ld.global.nc.f32 	%f4, [%rd5];
$L__BB0_2:
	cvta.to.global.u64 	%rd6, %rd1;
	mul.wide.u32 	%rd7, %r1, 4;
	add.s64 	%rd8, %rd6, %rd7;
	st.global.f32 	[%rd8], %f4;
	ret;

}


// ===== COMPILED SASS (sm_100) =====

	.target	sm_100

	.elftype	@"ET_EXEC"


//--------------------- .note.nv.tkinfo           --------------------------
	.section	.note.nv.tkinfo,"",@"SHT_NOTE"
	.sectionflags	@"SHF_NOTE_NV_TKINFO"
	.tkinfo
        /*0018*/ 	.word	0x00000002
        /*0030*/ 	.string	""
        /*0030*/ 	.string	"ptxas"
        /*0030*/ 	.string	"Cuda compilation tools, release 13.0, V13.0.88"
        /*0030*/ 	.string	"Build cuda_13.0.r13.0/compiler.36424714_0"
        /*0030*/ 	.string	"-arch sm_100 -m 64 "



//--------------------- .note.nv.cuinfo           --------------------------
	.section	.note.nv.cuinfo,"",@"SHT_NOTE"
	.sectionflags	@"SHF_NOTE_NV_CUINFO"
        /*0018*/ 	.short	0x0002
        /*001a*/ 	.short	0x0064
        /*001c*/ 	.short	0x0082
	.zero		2


//--------------------- .nv.info                  --------------------------
	.section	.nv.info,"",@"SHT_CUDA_INFO"
	.align	4


	//----- nvinfo : EIATTR_REGCOUNT
	.align		4
        /*0000*/ 	.byte	0x04, 0x2f
        /*0002*/ 	.short	(.L_1 - .L_0)
	.align		4
.L_0:
        /*0004*/ 	.word	index@(default_function_kernel)
        /*0008*/ 	.word	0x0000000a


	//----- nvinfo : EIATTR_FRAME_SIZE
	.align		4
.L_1:
        /*000c*/ 	.byte	0x04, 0x11
        /*000e*/ 	.short	(.L_3 - .L_2)
	.align		4
.L_2:
        /*0010*/ 	.word	index@(default_function_kernel)
        /*0014*/ 	.word	0x00000000


	//----- nvinfo : EIATTR_MIN_STACK_SIZE
	.align		4
.L_3:
        /*0018*/ 	.byte	0x04, 0x12
        /*001a*/ 	.short	(.L_5 - .L_4)
	.align		4
.L_4:
        /*001c*/ 	.word	index@(default_function_kernel)
        /*0020*/ 	.word	0x00000000
.L_5:


//--------------------- .nv.compat                --------------------------
	.section	.nv.compat,"",@"SHT_CUDA_COMPAT_INFO"
	.align	4
        /*0000*/ 	.byte	0x02, 0x09, 0x00, 0x00, 0x02, 0x02, 0x01, 0x00, 0x02, 0x05, 0x05, 0x00, 0x03, 0x07, 0x01, 0x01
        /*0010*/ 	.byte	0x02, 0x03, 0x00, 0x00, 0x02, 0x06, 0x01, 0x00, 0x04, 0x0b, 0x08, 0x00, 0x09, 0x00, 0x00, 0x00
        /*0020*/ 	.byte	0x00, 0x00, 0x00, 0x00


//--------------------- .nv.info.default_function_kernel --------------------------
	.section	.nv.info.default_function_kernel,"",@"SHT_CUDA_INFO"
	.sectionflags	@""
	.align	4


	//----- nvinfo : EIATTR_CUDA_API_VERSION
	.align		4
        /*0000*/ 	.byte	0x04, 0x37
        /*0002*/ 	.short	(.L_7 - .L_6)
.L_6:
        /*0004*/ 	.word	0x00000082


	//----- nvinfo : EIATTR_KPARAM_INFO
	.align		4
.L_7:
        /*0008*/ 	.byte	0x04, 0x17
        /*000a*/ 	.short	(.L_9 - .L_8)
.L_8:
        /*000c*/ 	.word	0x00000000
        /*0010*/ 	.short	0x0001
        /*0012*/ 	.short	0x0008
        /*0014*/ 	.byte	0x00, 0xf5, 0x21, 0x00


	//----- nvinfo : EIATTR_KPARAM_INFO
	.align		4
.L_9:
        /*0018*/ 	.byte	0x04, 0x17
        /*001a*/ 	.short	(.L_11 - .L_10)
.L_10:
        /*001c*/ 	.word	0x00000000
        /*0020*/ 	.short	0x0000
        /*0022*/ 	.short	0x0000
        /*0024*/ 	.byte	0x00, 0xf5, 0x21, 0x00


	//----- nvinfo : EIATTR_SPARSE_MMA_MASK
	.align		4
.L_11:
        /*0028*/ 	.byte	0x03, 0x50
        /*002a*/ 	.short	0x0000


	//----- nvinfo : EIATTR_MAXREG_COUNT
	.align		4
        /*002c*/ 	.byte	0x03, 0x1b
        /*002e*/ 	.short	0x00ff


	//----- nvinfo : EIATTR_MERCURY_ISA_VERSION
	.align		4
        /*0030*/ 	.byte	0x03, 0x5f
        /*0032*/ 	.short	0x0101


	//----- nvinfo : EIATTR_VRC_CTA_INIT_COUNT
	.align		4
        /*0034*/ 	.byte	0x02, 0x4a
	.zero		1
	.zero		1


	//----- nvinfo : EIATTR_EXIT_INSTR_OFFSETS
	.align		4
        /*0038*/ 	.byte	0x04, 0x1c
        /*003a*/ 	.short	(.L_13 - .L_12)


	//   ....[0]....
.L_12:
        /*003c*/ 	.word	0x000000f0


	//----- nvinfo : EIATTR_MAX_THREADS
	.align		4
.L_13:
        /*0040*/ 	.byte	0x04, 0x05
        /*0042*/ 	.short	(.L_15 - .L_14)
.L_14:
        /*0044*/ 	.word	0x0000001c
        /*0048*/ 	.word	0x00000001
        /*004c*/ 	.word	0x00000001


	//----- nvinfo : EIATTR_CRS_STACK_SIZE
	.align		4
.L_15:
        /*0050*/ 	.byte	0x04, 0x1e
        /*0052*/ 	.short	(.L_17 - .L_16)
.L_16:
        /*0054*/ 	.word	0x00000000


	//----- nvinfo : EIATTR_CBANK_PARAM_SIZE
	.align		4
.L_17:
        /*0058*/ 	.byte	0x03, 0x19
        /*005a*/ 	.short	0x0010


	//----- nvinfo : EIATTR_PARAM_CBANK
	.align		4
        /*005c*/ 	.byte	0x04, 0x0a
        /*005e*/ 	.short	(.L_19 - .L_18)
	.align		4
.L_18:
        /*0060*/ 	.word	index@(.nv.constant0.default_function_kernel)
        /*0064*/ 	.short	0x0380
        /*0066*/ 	.short	0x0010


	//----- nvinfo : EIATTR_SW_WAR
	.align		4
.L_19:
        /*0068*/ 	.byte	0x04, 0x36
        /*006a*/ 	.short	(.L_21 - .L_20)
.L_20:
        /*006c*/ 	.word	0x00000008
.L_21:


//--------------------- .nv.callgraph             --------------------------
	.section	.nv.callgraph,"",@"SHT_CUDA_CALLGRAPH"
	.align	4
	.sectionentsize	8
	.align		4
        /*0000*/ 	.word	0x00000000
	.align		4
        /*0004*/ 	.word	0xffffffff
	.align		4
        /*0008*/ 	.word	0x00000000
	.align		4
        /*000c*/ 	.word	0xfffffffe
	.align		4
        /*0010*/ 	.word	0x00000000
	.align		4
        /*0014*/ 	.word	0xfffffffd
	.align		4
        /*0018*/ 	.word	0x00000000
	.align		4
        /*001c*/ 	.word	0xfffffffc


//--------------------- .text.default_function_kernel --------------------------
	.section	.text.default_function_kernel,"ax",@progbits
	.align	128
        .global         default_function_kernel
        .type           default_function_kernel,@function
        .size           default_function_kernel,(.L_x_3 - default_function_kernel)
        .other          default_function_kernel,@"STO_CUDA_ENTRY STV_DEFAULT"
default_function_kernel:
.text.default_function_kernel:
[----:B------:R-:W-:Y:S01]  /*0000*/  LDC R1, c[0x0][0x37c] ;  /* 0x0000df00ff017b82 */ /* 0x000fe20000000800 */
[----:B------:R-:W0:Y:S07]  /*0010*/  S2R R3, SR_TID.X ;  /* 0x0000000000037919 */ /* 0x000e2e0000002100 */
[----:B------:R-:W1:Y:S01]  /*0020*/  LDC.64 R4, c[0x0][0x380] ;  /* 0x0000e000ff047b82 */ /* 0x000e620000000a00 */
[----:B------:R-:W2:Y:S01]  /*0030*/  LDCU.64 UR4, c[0x0][0x358] ;  /* 0x00006b00ff0477ac */ /* 0x000ea20008000a00 */
[----:B------:R-:W-:Y:S01]  /*0040*/  BSSY.RECONVERGENT B0, `(.L_x_0) ;  /* 0x0000009000007945 */ /* 0x000fe20003800200 */
[C---:B0-----:R-:W-:Y:S01]  /*0050*/  IADD3 R7, PT, PT, R3.reuse, -0x9, RZ ;  /* 0xfffffff703077810 */ /* 0x041fe20007ffe0ff */
[----:B-1----:R-:W-:-:S04]  /*0060*/  IMAD.WIDE.U32 R4, R3, 0x4, R4 ;  /* 0x0000000403047825 */ /* 0x002fc800078e0004 */
[----:B------:R-:W-:Y:S01]  /*0070*/  HFMA2 R3, -RZ, RZ, 0, 0 ;  /* 0x00000000ff037431 */ /* 0x000fe200000001ff */
[----:B------:R-:W-:-:S13]  /*0080*/  ISETP.GT.U32.AND P0, PT, R7, 0x3, PT ;  /* 0x000000030700780c */ /* 0x000fda0003f04070 */
[----:B--2---:R-:W-:Y:S05]  /*0090*/  @P0 BRA `(.L_x_1) ;  /* 0x00000000000c0947 */ /* 0x004fea0003800000 */
[----:B------:R-:W0:Y:S02]  /*00a0*/  LDC.64 R2, c[0x0][0x388] ;  /* 0x0000e200ff027b82 */ /* 0x000e240000000a00 */
[----:B0-----:R-:W-:-:S06]  /*00b0*/  IMAD.WIDE.U32 R2, R7, 0x4, R2 ;  /* 0x0000000407027825 */ /* 0x001fcc00078e0002 */
[----:B------:R0:W5:Y:S02]  /*00c0*/  LDG.E.CONSTANT R3, desc[UR4][R2.64] ;  /* 0x0000000402037981 */ /* 0x000164000c1e9900 */
.L_x_1:
[----:B------:R-:W-:Y:S05]  /*00d0*/  BSYNC.RECONVERGENT B0 ;  /* 0x0000000000007941 */ /* 0x000fea0003800200 */
.L_x_0:
[----:B-----5:R-:W-:Y:S01]  /*00e0*/  STG.E desc[UR4][R4.64], R3 ;  /* 0x0000000304007986 */ /* 0x020fe2000c101904 */
[----:B------:R-:W-:Y:S05]  /*00f0*/  EXIT ;  /* 0x000000000000794d */ /* 0x000fea0003800000 */
.L_x_2:
[----:B------:R-:W-:-:S00]  /*0100*/  BRA `(.L_x_2) ;  /* 0xfffffffc00fc7947 */ /* 0x000fc0000383ffff */
[----:B------:R-:W-:-:S00]  /*0110*/  NOP ;  /* 0x0000000000007918 */ /* 0x000fc00000000000 */
        /* <DEDUP_REMOVED lines=14> */
.L_x_3:


//--------------------- .nv.shared.reserved.0     --------------------------
	.section	.nv.shared.reserved.0,"aw",@nobits
	.weak		__nv_reservedSMEM_offset_0_alias
	.size		__nv_reservedSMEM_offset_0_alias, 0, 64
	.other		__nv_reservedSMEM_offset_0_alias,@"STO_CUDA_RESERVED_SHARED STV_DEFAULT"
__nv_reservedSMEM_offset_0_alias:
	.zero		0
	.zero		64


//--------------------- .nv.constant0.default_function_kernel --------------------------
	.section	.nv.constant0.default_function_kernel,"a",@progbits
	.sectionflags	@""
	.align	4
.nv.constant0.default_function_kernel:
	.zero		912


//--------------------- SYMBOLS --------------------------

	.type		.nv.reservedSmem.offset0,@object
	.size		.nv.reservedSmem.offset0,0x4
